//
// Generated by NVIDIA NVVM Compiler
//
// Compiler Build ID: CL-36424714
// Cuda compilation tools, release 13.0, V13.0.88
// Based on NVVM 20.0.0
//

.version 9.0
.target sm_100
.address_size 64

	// .globl	_Z9sync_evenPiS_
.extern .func  (.param .b32 func_retval0) vprintf
(
	.param .b64 vprintf_param_0,
	.param .b64 vprintf_param_1
)
;
// _ZZ9sync_evenPiS_E4lock has been demoted
// _ZZ9sync_warpPiE14master_threads has been demoted
// _ZZ9sync_warpPiE10warp_count has been demoted
// _ZZ9sync_warpPiE11block_count has been demoted
// _ZZ10sync_blockPiE14master_threads has been demoted
// _ZZ10sync_blockPiE11block_count has been demoted
.global .align 1 .b8 $str[43] = {84, 104, 114, 101, 97, 100, 32, 37, 100, 32, 105, 110, 32, 119, 97, 114, 112, 32, 37, 100, 44, 32, 109, 97, 115, 116, 101, 114, 32, 116, 104, 114, 101, 97, 100, 32, 105, 115, 32, 37, 100, 10};
.global .align 1 .b8 $str$1[44] = {84, 104, 114, 101, 97, 100, 32, 37, 100, 32, 105, 110, 32, 98, 108, 111, 99, 107, 32, 37, 100, 44, 32, 109, 97, 115, 116, 101, 114, 32, 116, 104, 114, 101, 97, 100, 32, 105, 115, 32, 37, 100, 10};

.visible .entry _Z9sync_evenPiS_(
	.param .u64 .ptr .align 1 _Z9sync_evenPiS__param_0,
	.param .u64 .ptr .align 1 _Z9sync_evenPiS__param_1
)
{
	.reg .pred 	%p<2>;
	.reg .b32 	%r<6>;
	.reg .b64 	%rd<5>;
	// demoted variable
	.shared .align 4 .u32 _ZZ9sync_evenPiS_E4lock;
	ld.param.u64 	%rd1, [_Z9sync_evenPiS__param_0];
	ld.param.u64 	%rd2, [_Z9sync_evenPiS__param_1];
	mov.u32 	%r1, %tid.x;
	and.b32  	%r2, %r1, 1;
	setp.eq.b32 	%p1, %r2, 1;
	@%p1 bra 	$L__BB0_2;
	cvta.to.global.u64 	%rd4, %rd1;
	atom.shared.add.u32 	%r4, [_ZZ9sync_evenPiS_E4lock], 1;
	atom.global.add.u32 	%r5, [%rd4], 1;
	bra.uni 	$L__BB0_3;
$L__BB0_2:
	cvta.to.global.u64 	%rd3, %rd2;
	atom.global.add.u32 	%r3, [%rd3], 1;
$L__BB0_3:
	bar.sync 	0;
	ret;

}
	// .globl	_Z9sync_warpPi
.visible .entry _Z9sync_warpPi(
	.param .u64 .ptr .align 1 _Z9sync_warpPi_param_0
)
{
	.local .align 8 .b8 	__local_depot1[16];
	.reg .b64 	%SP;
	.reg .b64 	%SPL;
	.reg .pred 	%p<5>;
	.reg .b32 	%r<25>;
	.reg .b64 	%rd<7>;
	// demoted variable
	.shared .align 4 .b8 _ZZ9sync_warpPiE14master_threads[8];
	// demoted variable
	.shared .align 4 .b8 _ZZ9sync_warpPiE10warp_count[8];
	// demoted variable
	.shared .align 4 .u32 _ZZ9sync_warpPiE11block_count;
	mov.u64 	%SPL, __local_depot1;
	cvta.local.u64 	%SP, %SPL;
	ld.param.u64 	%rd1, [_Z9sync_warpPi_param_0];
	mov.u32 	%r7, %ntid.x;
	mov.u32 	%r8, %ctaid.x;
	mov.u32 	%r1, %tid.x;
	mad.lo.s32 	%r2, %r7, %r8, %r1;
	shr.s32 	%r9, %r2, 31;
	shr.u32 	%r10, %r9, 27;
	add.s32 	%r11, %r2, %r10;
	shr.s32 	%r3, %r11, 5;
	setp.ne.s32 	%p1, %r1, 0;
	@%p1 bra 	$L__BB1_2;
	mov.b32 	%r12, 0;
	st.shared.u32 	[_ZZ9sync_warpPiE11block_count], %r12;
$L__BB1_2:
	bar.sync 	0;
	and.b32  	%r4, %r1, 31;
	setp.ne.s32 	%p2, %r4, 0;
	shl.b32 	%r13, %r3, 2;
	mov.u32 	%r14, _ZZ9sync_warpPiE14master_threads;
	add.s32 	%r5, %r14, %r13;
	mov.u32 	%r15, _ZZ9sync_warpPiE10warp_count;
	add.s32 	%r6, %r15, %r13;
	@%p2 bra 	$L__BB1_4;
	st.shared.u32 	[%r5], %r2;
	mov.b32 	%r16, 0;
	st.shared.u32 	[%r6], %r16;
$L__BB1_4:
	setp.ne.s32 	%p3, %r4, 0;
	bar.warp.sync 	-1;
	atom.shared.add.u32 	%r17, [%r6], 1;
	bar.warp.sync 	-1;
	@%p3 bra 	$L__BB1_6;
	ld.shared.u32 	%r18, [%r6];
	atom.shared.add.u32 	%r19, [_ZZ9sync_warpPiE11block_count], %r18;
$L__BB1_6:
	setp.ne.s32 	%p4, %r1, 0;
	bar.sync 	0;
	@%p4 bra 	$L__BB1_8;
	ld.shared.u32 	%r20, [_ZZ9sync_warpPiE11block_count];
	cvta.to.global.u64 	%rd2, %rd1;
	atom.global.add.u32 	%r21, [%rd2], %r20;
$L__BB1_8:
	add.u64 	%rd3, %SP, 0;
	add.u64 	%rd4, %SPL, 0;
	ld.shared.u32 	%r22, [%r5];
	st.local.v2.u32 	[%rd4], {%r2, %r3};
	st.local.u32 	[%rd4+8], %r22;
	mov.u64 	%rd5, $str;
	cvta.global.u64 	%rd6, %rd5;
	{ // callseq 0, 0
	.param .b64 param0;
	st.param.b64 	[param0], %rd6;
	.param .b64 param1;
	st.param.b64 	[param1], %rd3;
	.param .b32 retval0;
	call.uni (retval0), 
	vprintf, 
	(
	param0, 
	param1
	);
	ld.param.b32 	%r23, [retval0];
	} // callseq 0
	ret;

}
	// .globl	_Z10sync_blockPi
.visible .entry _Z10sync_blockPi(
	.param .u64 .ptr .align 1 _Z10sync_blockPi_param_0
)
{
	.local .align 8 .b8 	__local_depot2[16];
	.reg .b64 	%SP;
	.reg .b64 	%SPL;
	.reg .pred 	%p<3>;
	.reg .b32 	%r<15>;
	.reg .b64 	%rd<7>;
	// demoted variable
	.shared .align 4 .b8 _ZZ10sync_blockPiE14master_threads[8];
	// demoted variable
	.shared .align 4 .u32 _ZZ10sync_blockPiE11block_count;
	mov.u64 	%SPL, __local_depot2;
	cvta.local.u64 	%SP, %SPL;
	ld.param.u64 	%rd1, [_Z10sync_blockPi_param_0];
	mov.u32 	%r5, %ntid.x;
	mov.u32 	%r1, %ctaid.x;
	mov.u32 	%r2, %tid.x;
	mad.lo.s32 	%r3, %r5, %r1, %r2;
	setp.ne.s32 	%p1, %r2, 0;
	shl.b32 	%r6, %r1, 2;
	mov.u32 	%r7, _ZZ10sync_blockPiE14master_threads;
	add.s32 	%r4, %r7, %r6;
	@%p1 bra 	$L__BB2_2;
	st.shared.u32 	[%r4], %r3;
	mov.b32 	%r8, 0;
	st.shared.u32 	[_ZZ10sync_blockPiE11block_count], %r8;
$L__BB2_2:
	setp.ne.s32 	%p2, %r2, 0;
	bar.sync 	0;
	atom.shared.add.u32 	%r9, [_ZZ10sync_blockPiE11block_count], 1;
	bar.sync 	0;
	@%p2 bra 	$L__BB2_4;
	ld.shared.u32 	%r10, [_ZZ10sync_blockPiE11block_count];
	cvta.to.global.u64 	%rd2, %rd1;
	atom.global.add.u32 	%r11, [%rd2], %r10;
$L__BB2_4:
	add.u64 	%rd3, %SP, 0;
	add.u64 	%rd4, %SPL, 0;
	ld.shared.u32 	%r12, [%r4];
	st.local.v2.u32 	[%rd4], {%r3, %r1};
	st.local.u32 	[%rd4+8], %r12;
	mov.u64 	%rd5, $str$1;
	cvta.global.u64 	%rd6, %rd5;
	{ // callseq 1, 0
	.param .b64 param0;
	st.param.b64 	[param0], %rd6;
	.param .b64 param1;
	st.param.b64 	[param1], %rd3;
	.param .b32 retval0;
	call.uni (retval0), 
	vprintf, 
	(
	param0, 
	param1
	);
	ld.param.b32 	%r13, [retval0];
	} // callseq 1
	ret;

}


// ===== COMPILED SASS (sm_100) =====

	.target	sm_100

	.elftype	@"ET_EXEC"


//--------------------- .note.nv.tkinfo           --------------------------
	.section	.note.nv.tkinfo,"",@"SHT_NOTE"
	.sectionflags	@"SHF_NOTE_NV_TKINFO"
	.tkinfo
        /*0018*/ 	.word	0x00000002
        /*0030*/ 	.string	""
        /*0030*/ 	.string	"ptxas"
        /*0030*/ 	.string	"Cuda compilation tools, release 13.0, V13.0.88"
        /*0030*/ 	.string	"Build cuda_13.0.r13.0/compiler.36424714_0"
        /*0030*/ 	.string	"-arch sm_100 -m 64 "



//--------------------- .note.nv.cuinfo           --------------------------
	.section	.note.nv.cuinfo,"",@"SHT_NOTE"
	.sectionflags	@"SHF_NOTE_NV_CUINFO"
        /*0018*/ 	.short	0x0002
        /*001a*/ 	.short	0x0064
        /*001c*/ 	.short	0x0082
	.zero		2


//--------------------- .nv.info                  --------------------------
	.section	.nv.info,"",@"SHT_CUDA_INFO"
	.align	4


	//----- nvinfo : EIATTR_REGCOUNT
	.align		4
        /*0000*/ 	.byte	0x04, 0x2f
        /*0002*/ 	.short	(.L_3 - .L_2)
	.align		4
.L_2:
        /*0004*/ 	.word	index@(_Z9sync_evenPiS_)
        /*0008*/ 	.word	0x00000008


	//----- nvinfo : EIATTR_FRAME_SIZE
	.align		4
.L_3:
        /*000c*/ 	.byte	0x04, 0x11
        /*000e*/ 	.short	(.L_5 - .L_4)
	.align		4
.L_4:
        /*0010*/ 	.word	index@(_Z9sync_evenPiS_)
        /*0014*/ 	.word	0x00000000


	//----- nvinfo : EIATTR_REGCOUNT
	.align		4
.L_5:
        /*0018*/ 	.byte	0x04, 0x2f
        /*001a*/ 	.short	(.L_7 - .L_6)
	.align		4
.L_6:
        /*001c*/ 	.word	index@(_Z9sync_warpPi)
        /*0020*/ 	.word	0x00000018


	//----- nvinfo : EIATTR_FRAME_SIZE
	.align		4
.L_7:
        /*0024*/ 	.byte	0x04, 0x11
        /*0026*/ 	.short	(.L_9 - .L_8)
	.align		4
.L_8:
        /*0028*/ 	.word	index@(_Z9sync_warpPi)
        /*002c*/ 	.word	0x00000010


	//----- nvinfo : EIATTR_REGCOUNT
	.align		4
.L_9:
        /*0030*/ 	.byte	0x04, 0x2f
        /*0032*/ 	.short	(.L_11 - .L_10)
	.align		4
.L_10:
        /*0034*/ 	.word	index@(_Z10sync_blockPi)
        /*0038*/ 	.word	0x00000018


	//----- nvinfo : EIATTR_FRAME_SIZE
	.align		4
.L_11:
        /*003c*/ 	.byte	0x04, 0x11
        /*003e*/ 	.short	(.L_13 - .L_12)
	.align		4
.L_12:
        /*0040*/ 	.word	index@(_Z10sync_blockPi)
        /*0044*/ 	.word	0x00000010


	//----- nvinfo : EIATTR_MIN_STACK_SIZE
	.align		4
.L_13:
        /*0048*/ 	.byte	0x04, 0x12
        /*004a*/ 	.short	(.L_15 - .L_14)
	.align		4
.L_14:
        /*004c*/ 	.word	index@(_Z10sync_blockPi)
        /*0050*/ 	.word	0x00000010


	//----- nvinfo : EIATTR_MIN_STACK_SIZE
	.align		4
.L_15:
        /*0054*/ 	.byte	0x04, 0x12
        /*0056*/ 	.short	(.L_17 - .L_16)
	.align		4
.L_16:
        /*0058*/ 	.word	index@(_Z9sync_warpPi)
        /*005c*/ 	.word	0x00000010


	//----- nvinfo : EIATTR_MIN_STACK_SIZE
	.align		4
.L_17:
        /*0060*/ 	.byte	0x04, 0x12
        /*0062*/ 	.short	(.L_19 - .L_18)
	.align		4
.L_18:
        /*0064*/ 	.word	index@(_Z9sync_evenPiS_)
        /*0068*/ 	.word	0x00000000
.L_19:


//--------------------- .nv.compat                --------------------------
	.section	.nv.compat,"",@"SHT_CUDA_COMPAT_INFO"
	.align	4
        /*0000*/ 	.byte	0x02, 0x09, 0x00, 0x00, 0x02, 0x02, 0x01, 0x00, 0x02, 0x05, 0x05, 0x00, 0x03, 0x07, 0x01, 0x01
        /*0010*/ 	.byte	0x02, 0x03, 0x00, 0x00, 0x02, 0x06, 0x01, 0x00, 0x04, 0x0b, 0x08, 0x00, 0x09, 0x00, 0x00, 0x00
        /*0020*/ 	.byte	0x00, 0x00, 0x00, 0x00


//--------------------- .nv.info._Z10sync_blockPi --------------------------
	.section	.nv.info._Z10sync_blockPi,"",@"SHT_CUDA_INFO"
	.sectionflags	@""
	.align	4


	//----- nvinfo : EIATTR_CUDA_API_VERSION
	.align		4
        /*0000*/ 	.byte	0x04, 0x37
        /*0002*/ 	.short	(.L_21 - .L_20)
.L_20:
        /*0004*/ 	.word	0x00000082


	//----- nvinfo : EIATTR_KPARAM_INFO
	.align		4
.L_21:
        /*0008*/ 	.byte	0x04, 0x17
        /*000a*/ 	.short	(.L_23 - .L_22)
.L_22:
        /*000c*/ 	.word	0x00000000
        /*0010*/ 	.short	0x0000
        /*0012*/ 	.short	0x0000
        /*0014*/ 	.byte	0x00, 0xf5, 0x21, 0x00


	//----- nvinfo : EIATTR_SPARSE_MMA_MASK
	.align		4
.L_23:
        /*0018*/ 	.byte	0x03, 0x50
        /*001a*/ 	.short	0x0000


	//----- nvinfo : EIATTR_MAXREG_COUNT
	.align		4
        /*001c*/ 	.byte	0x03, 0x1b
        /*001e*/ 	.short	0x00ff


	//----- nvinfo : EIATTR_NUM_BARRIERS
	.align		4
        /*0020*/ 	.byte	0x02, 0x4c
        /*0022*/ 	.byte	0x01
	.zero		1


	//----- nvinfo : EIATTR_EXTERNS
	.align		4
        /*0024*/ 	.byte	0x04, 0x0f
        /*0026*/ 	.short	(.L_25 - .L_24)


	//   ....[0]....
	.align		4
.L_24:
        /*0028*/ 	.word	index@(vprintf)


	//----- nvinfo : EIATTR_MERCURY_ISA_VERSION
	.align		4
.L_25:
        /*002c*/ 	.byte	0x03, 0x5f
        /*002e*/ 	.short	0x0101


	//----- nvinfo : EIATTR_VRC_CTA_INIT_COUNT
	.align		4
        /*0030*/ 	.byte	0x02, 0x4a
	.zero		1
	.zero		1


	//----- nvinfo : EIATTR_SYSCALL_OFFSETS
	.align		4
        /*0034*/ 	.byte	0x04, 0x46
        /*0036*/ 	.short	(.L_27 - .L_26)


	//   ....[0]....
.L_26:
        /*0038*/ 	.word	0x00000260


	//----- nvinfo : EIATTR_EXIT_INSTR_OFFSETS
	.align		4
.L_27:
        /*003c*/ 	.byte	0x04, 0x1c
        /*003e*/ 	.short	(.L_29 - .L_28)


	//   ....[0]....
.L_28:
        /*0040*/ 	.word	0x00000270


	//----- nvinfo : EIATTR_CRS_STACK_SIZE
	.align		4
.L_29:
        /*0044*/ 	.byte	0x04, 0x1e
        /*0046*/ 	.short	(.L_31 - .L_30)
.L_30:
        /*0048*/ 	.word	0x00000000


	//----- nvinfo : EIATTR_CBANK_PARAM_SIZE
	.align		4
.L_31:
        /*004c*/ 	.byte	0x03, 0x19
        /*004e*/ 	.short	0x0008


	//----- nvinfo : EIATTR_PARAM_CBANK
	.align		4
        /*0050*/ 	.byte	0x04, 0x0a
        /*0052*/ 	.short	(.L_33 - .L_32)
	.align		4
.L_32:
        /*0054*/ 	.word	index@(.nv.constant0._Z10sync_blockPi)
        /*0058*/ 	.short	0x0380
        /*005a*/ 	.short	0x0008


	//----- nvinfo : EIATTR_SW_WAR
	.align		4
.L_33:
        /*005c*/ 	.byte	0x04, 0x36
        /*005e*/ 	.short	(.L_35 - .L_34)
.L_34:
        /*0060*/ 	.word	0x00000008
.L_35:


//--------------------- .nv.info._Z9sync_warpPi   --------------------------
	.section	.nv.info._Z9sync_warpPi,"",@"SHT_CUDA_INFO"
	.sectionflags	@""
	.align	4


	//----- nvinfo : EIATTR_CUDA_API_VERSION
	.align		4
        /*0000*/ 	.byte	0x04, 0x37
        /*0002*/ 	.short	(.L_37 - .L_36)
.L_36:
        /*0004*/ 	.word	0x00000082


	//----- nvinfo : EIATTR_KPARAM_INFO
	.align		4
.L_37:
        /*0008*/ 	.byte	0x04, 0x17
        /*000a*/ 	.short	(.L_39 - .L_38)
.L_38:
        /*000c*/ 	.word	0x00000000
        /*0010*/ 	.short	0x0000
        /*0012*/ 	.short	0x0000
        /*0014*/ 	.byte	0x00, 0xf5, 0x21, 0x00


	//----- nvinfo : EIATTR_SPARSE_MMA_MASK
	.align		4
.L_39:
        /*0018*/ 	.byte	0x03, 0x50
        /*001a*/ 	.short	0x0000


	//----- nvinfo : EIATTR_MAXREG_COUNT
	.align		4
        /*001c*/ 	.byte	0x03, 0x1b
        /*001e*/ 	.short	0x00ff


	//----- nvinfo : EIATTR_NUM_BARRIERS
	.align		4
        /*0020*/ 	.byte	0x02, 0x4c
        /*0022*/ 	.byte	0x01
	.zero		1


	//----- nvinfo : EIATTR_EXTERNS
	.align		4
        /*0024*/ 	.byte	0x04, 0x0f
        /*0026*/ 	.short	(.L_41 - .L_40)


	//   ....[0]....
	.align		4
.L_40:
        /*0028*/ 	.word	index@(vprintf)


	//----- nvinfo : EIATTR_MERCURY_ISA_VERSION
	.align		4
.L_41:
        /*002c*/ 	.byte	0x03, 0x5f
        /*002e*/ 	.short	0x0101


	//----- nvinfo : EIATTR_INT_WARP_WIDE_INSTR_OFFSETS
	.align		4
        /*0030*/ 	.byte	0x04, 0x31
        /*0032*/ 	.short	(.L_43 - .L_42)


	//   ....[0]....
.L_42:
        /*0034*/ 	.word	0x00000210


	//   ....[1]....
        /*0038*/ 	.word	0x00000270


	//----- nvinfo : EIATTR_COOP_GROUP_MASK_REGIDS
	.align		4
.L_43:
        /*003c*/ 	.byte	0x04, 0x29
        /*003e*/ 	.short	(.L_45 - .L_44)


	//   ....[0]....
.L_44:
        /*0040*/ 	.word	0xffffffff


	//   ....[1]....
        /*0044*/ 	.word	0xffffffff


	//----- nvinfo : EIATTR_COOP_GROUP_INSTR_OFFSETS
	.align		4
.L_45:
        /*0048*/ 	.byte	0x04, 0x28
        /*004a*/ 	.short	(.L_47 - .L_46)


	//   ....[0]....
.L_46:
        /*004c*/ 	.word	0x000001c0


	//   ....[1]....
        /*0050*/ 	.word	0x000001e0


	//----- nvinfo : EIATTR_VRC_CTA_INIT_COUNT
	.align		4
.L_47:
        /*0054*/ 	.byte	0x02, 0x4a
	.zero		1
	.zero		1


	//----- nvinfo : EIATTR_SYSCALL_OFFSETS
	.align		4
        /*0058*/ 	.byte	0x04, 0x46
        /*005a*/ 	.short	(.L_49 - .L_48)


	//   ....[0]....
.L_48:
        /*005c*/ 	.word	0x000003c0


	//----- nvinfo : EIATTR_EXIT_INSTR_OFFSETS
	.align		4
.L_49:
        /*0060*/ 	.byte	0x04, 0x1c
        /*0062*/ 	.short	(.L_51 - .L_50)


	//   ....[0]....
.L_50:
        /*0064*/ 	.word	0x000003d0


	//----- nvinfo : EIATTR_CRS_STACK_SIZE
	.align		4
.L_51:
        /*0068*/ 	.byte	0x04, 0x1e
        /*006a*/ 	.short	(.L_53 - .L_52)
.L_52:
        /*006c*/ 	.word	0x00000000


	//----- nvinfo : EIATTR_CBANK_PARAM_SIZE
	.align		4
.L_53:
        /*0070*/ 	.byte	0x03, 0x19
        /*0072*/ 	.short	0x0008


	//----- nvinfo : EIATTR_PARAM_CBANK
	.align		4
        /*0074*/ 	.byte	0x04, 0x0a
        /*0076*/ 	.short	(.L_55 - .L_54)
	.align		4
.L_54:
        /*0078*/ 	.word	index@(.nv.constant0._Z9sync_warpPi)
        /*007c*/ 	.short	0x0380
        /*007e*/ 	.short	0x0008


	//----- nvinfo : EIATTR_SW_WAR
	.align		4
.L_55:
        /*0080*/ 	.byte	0x04, 0x36
        /*0082*/ 	.short	(.L_57 - .L_56)
.L_56:
        /*0084*/ 	.word	0x00000008
.L_57:


//--------------------- .nv.info._Z9sync_evenPiS_ --------------------------
	.section	.nv.info._Z9sync_evenPiS_,"",@"SHT_CUDA_INFO"
	.sectionflags	@""
	.align	4


	//----- nvinfo : EIATTR_CUDA_API_VERSION
	.align		4
        /*0000*/ 	.byte	0x04, 0x37
        /*0002*/ 	.short	(.L_59 - .L_58)
.L_58:
        /*0004*/ 	.word	0x00000082


	//----- nvinfo : EIATTR_KPARAM_INFO
	.align		4
.L_59:
        /*0008*/ 	.byte	0x04, 0x17
        /*000a*/ 	.short	(.L_61 - .L_60)
.L_60:
        /*000c*/ 	.word	0x00000000
        /*0010*/ 	.short	0x0001
        /*0012*/ 	.short	0x0008
        /*0014*/ 	.byte	0x00, 0xf5, 0x21, 0x00


	//----- nvinfo : EIATTR_KPARAM_INFO
	.align		4
.L_61:
        /*0018*/ 	.byte	0x04, 0x17
        /*001a*/ 	.short	(.L_63 - .L_62)
.L_62:
        /*001c*/ 	.word	0x00000000
        /*0020*/ 	.short	0x0000
        /*0022*/ 	.short	0x0000
        /*0024*/ 	.byte	0x00, 0xf5, 0x21, 0x00


	//----- nvinfo : EIATTR_SPARSE_MMA_MASK
	.align		4
.L_63:
        /*0028*/ 	.byte	0x03, 0x50
        /*002a*/ 	.short	0x0000


	//----- nvinfo : EIATTR_MAXREG_COUNT
	.align		4
        /*002c*/ 	.byte	0x03, 0x1b
        /*002e*/ 	.short	0x00ff


	//----- nvinfo : EIATTR_NUM_BARRIERS
	.align		4
        /*0030*/ 	.byte	0x02, 0x4c
        /*0032*/ 	.byte	0x01
	.zero		1


	//----- nvinfo : EIATTR_MERCURY_ISA_VERSION
	.align		4
        /*0034*/ 	.byte	0x03, 0x5f
        /*0036*/ 	.short	0x0101


	//----- nvinfo : EIATTR_INT_WARP_WIDE_INSTR_OFFSETS
	.align		4
        /*0038*/ 	.byte	0x04, 0x31
        /*003a*/ 	.short	(.L_65 - .L_64)


	//   ....[0]....
.L_64:
        /*003c*/ 	.word	0x00000090


	//   ....[1]....
        /*0040*/ 	.word	0x00000150


	//----- nvinfo : EIATTR_VRC_CTA_INIT_COUNT
	.align		4
.L_65:
        /*0044*/ 	.byte	0x02, 0x4a
	.zero		1
	.zero		1


	//----- nvinfo : EIATTR_EXIT_INSTR_OFFSETS
	.align		4
        /*0048*/ 	.byte	0x04, 0x1c
        /*004a*/ 	.short	(.L_67 - .L_66)


	//   ....[0]....
.L_66:
        /*004c*/ 	.word	0x000001c0


	//----- nvinfo : EIATTR_CRS_STACK_SIZE
	.align		4
.L_67:
        /*0050*/ 	.byte	0x04, 0x1e
        /*0052*/ 	.short	(.L_69 - .L_68)
.L_68:
        /*0054*/ 	.word	0x00000000


	//----- nvinfo : EIATTR_CBANK_PARAM_SIZE
	.align		4
.L_69:
        /*0058*/ 	.byte	0x03, 0x19
        /*005a*/ 	.short	0x0010


	//----- nvinfo : EIATTR_PARAM_CBANK
	.align		4
        /*005c*/ 	.byte	0x04, 0x0a
        /*005e*/ 	.short	(.L_71 - .L_70)
	.align		4
.L_70:
        /*0060*/ 	.word	index@(.nv.constant0._Z9sync_evenPiS_)
        /*0064*/ 	.short	0x0380
        /*0066*/ 	.short	0x0010


	//----- nvinfo : EIATTR_SW_WAR
	.align		4
.L_71:
        /*0068*/ 	.byte	0x04, 0x36
        /*006a*/ 	.short	(.L_73 - .L_72)
.L_72:
        /*006c*/ 	.word	0x00000008
.L_73:


//--------------------- .nv.callgraph             --------------------------
	.section	.nv.callgraph,"",@"SHT_CUDA_CALLGRAPH"
	.align	4
	.sectionentsize	8
	.align		4
        /*0000*/ 	.word	0x00000000
	.align		4
        /*0004*/ 	.word	0xffffffff
	.align		4
        /*0008*/ 	.word	index@(_Z10sync_blockPi)
	.align		4
        /*000c*/ 	.word	index@(vprintf)
	.align		4
        /*0010*/ 	.word	index@(_Z9sync_warpPi)
	.align		4
        /*0014*/ 	.word	index@(vprintf)
	.align		4
        /*0018*/ 	.word	0x00000000
	.align		4
        /*001c*/ 	.word	0xfffffffe
	.align		4
        /*0020*/ 	.word	0x00000000
	.align		4
        /*0024*/ 	.word	0xfffffffd
	.align		4
        /*0028*/ 	.word	0x00000000
	.align		4
        /*002c*/ 	.word	0xfffffffc


//--------------------- .nv.constant4             --------------------------
	.section	.nv.constant4,"a",@progbits
	.align	8
	.align		8
.nv.constant4:
        /*0000*/ 	.dword	vprintf
	.align		8
        /*0008*/ 	.dword	$str
	.align		8
        /*0010*/ 	.dword	$str$1


//--------------------- .text._Z10sync_blockPi    --------------------------
	.section	.text._Z10sync_blockPi,"ax",@progbits
	.align	128
        .global         _Z10sync_blockPi
        .type           _Z10sync_blockPi,@function
        .size           _Z10sync_blockPi,(.L_x_14 - _Z10sync_blockPi)
        .other          _Z10sync_blockPi,@"STO_CUDA_ENTRY STV_DEFAULT"
_Z10sync_blockPi:
.text._Z10sync_blockPi:
[----:B------:R-:W0:Y:S01]  /*0000*/  LDC R1, c[0x0][0x37c] ;  /* 0x0000df00ff017b82 */ /* 0x000e220000000800 */
[----:B------:R-:W1:Y:S01]  /*0010*/  S2R R2, SR_TID.X ;  /* 0x0000000000027919 */ /* 0x000e620000002100 */
[----:B------:R-:W2:Y:S01]  /*0020*/  LDCU UR5, c[0x0][0x2fc] ;  /* 0x00005f80ff0577ac */ /* 0x000ea20008000800 */
[----:B------:R-:W-:Y:S01]  /*0030*/  MOV R0, 0x400 ;  /* 0x0000040000007802 */ /* 0x000fe20000000f00 */
[----:B0-----:R-:W-:Y:S01]  /*0040*/  VIADD R1, R1, 0xfffffff0 ;  /* 0xfffffff001017836 */ /* 0x001fe20000000000 */
[----:B------:R-:W0:Y:S01]  /*0050*/  S2R R7, SR_CgaCtaId ;  /* 0x0000000000077919 */ /* 0x000e220000008800 */
[----:B------:R-:W3:Y:S01]  /*0060*/  LDCU UR4, c[0x0][0x360] ;  /* 0x00006c00ff0477ac */ /* 0x000ee20008000800 */
[----:B------:R-:W-:Y:S01]  /*0070*/  BSSY.RECONVERGENT B0, `(.L_x_0) ;  /* 0x0000017000007945 */ /* 0x000fe20003800200 */
[----:B------:R-:W-:Y:S01]  /*0080*/  MOV R8, 0x0 ;  /* 0x0000000000087802 */ /* 0x000fe20000000f00 */
[----:B------:R-:W3:Y:S01]  /*0090*/  S2R R3, SR_CTAID.X ;  /* 0x0000000000037919 */ /* 0x000ee20000002500 */
[----:B-1----:R-:W-:-:S02]  /*00a0*/  ISETP.NE.AND P0, PT, R2, RZ, PT ;  /* 0x000000ff0200720c */ /* 0x002fc40003f05270 */
[----:B0-----:R-:W-:Y:S01]  /*00b0*/  LEA R10, R7, R0, 0x18 ;  /* 0x00000000070a7211 */ /* 0x001fe200078ec0ff */
[----:B------:R-:W-:Y:S02]  /*00c0*/  VIADD R0, R0, 0x8 ;  /* 0x0000000800007836 */ /* 0x000fe40000000000 */
[C---:B---3--:R-:W-:Y:S01]  /*00d0*/  IMAD R2, R3.reuse, UR4, R2 ;  /* 0x0000000403027c24 */ /* 0x048fe2000f8e0202 */
[----:B------:R-:W0:Y:S01]  /*00e0*/  LDCU UR4, c[0x0][0x2f8] ;  /* 0x00005f00ff0477ac */ /* 0x000e220008000800 */
[----:B------:R-:W-:Y:S01]  /*00f0*/  IMAD R5, R3, 0x4, R10 ;  /* 0x0000000403057824 */ /* 0x000fe200078e020a */
[----:B------:R-:W-:-:S05]  /*0100*/  LEA R4, R7, R0, 0x18 ;  /* 0x0000000007047211 */ /* 0x000fca00078ec0ff */
[----:B------:R1:W-:Y:S04]  /*0110*/  @!P0 STS [R5], R2 ;  /* 0x0000000205008388 */ /* 0x0003e80000000800 */
[----:B------:R1:W-:Y:S01]  /*0120*/  @!P0 STS [R10+0x8], RZ ;  /* 0x000008ff0a008388 */ /* 0x0003e20000000800 */
[----:B------:R-:W-:Y:S01]  /*0130*/  BAR.SYNC.DEFER_BLOCKING 0x0 ;  /* 0x0000000000007b1d */ /* 0x000fe20000010000 */
[----:B0-----:R-:W-:-:S05]  /*0140*/  IADD3 R6, P1, PT, R1, UR4, RZ ;  /* 0x0000000401067c10 */ /* 0x001fca000ff3e0ff */
[----:B--2---:R-:W-:Y:S01]  /*0150*/  IMAD.X R7, RZ, RZ, UR5, P1 ;  /* 0x00000005ff077e24 */ /* 0x004fe200088e06ff */
[----:B------:R1:W-:Y:S01]  /*0160*/  ATOMS.POPC.INC.32 RZ, [R4+URZ] ;  /* 0x0000000004ff7f8c */ /* 0x0003e2000d8000ff */
[----:B------:R-:W-:Y:S06]  /*0170*/  BAR.SYNC.DEFER_BLOCKING 0x0 ;  /* 0x0000000000007b1d */ /* 0x000fec0000010000 */
[----:B------:R1:W0:Y:S01]  /*0180*/  LDS R0, [R5] ;  /* 0x0000000005007984 */ /* 0x0002220000000800 */
[----:B------:R-:W-:Y:S05]  /*0190*/  @P0 BRA `(.L_x_1) ;  /* 0x0000000000100947 */ /* 0x000fea0003800000 */
[----:B------:R-:W2:Y:S01]  /*01a0*/  LDS R9, [R10+0x8] ;  /* 0x000008000a097984 */ /* 0x000ea20000000800 */
[----:B-1----:R-:W2:Y:S01]  /*01b0*/  LDC.64 R4, c[0x0][0x380] ;  /* 0x0000e000ff047b82 */ /* 0x002ea20000000a00 */
[----:B------:R-:W2:Y:S02]  /*01c0*/  LDCU.64 UR4, c[0x0][0x358] ;  /* 0x00006b00ff0477ac */ /* 0x000ea40008000a00 */
[----:B--2---:R2:W-:Y:S02]  /*01d0*/  REDG.E.ADD.STRONG.GPU desc[UR4][R4.64], R9 ;  /* 0x000000090400798e */ /* 0x0045e4000c12e104 */
.L_x_1:
[----:B------:R-:W-:Y:S05]  /*01e0*/  BSYNC.RECONVERGENT B0 ;  /* 0x0000000000007941 */ /* 0x000fea0003800200 */
.L_x_0:
[----:B------:R3:W-:Y:S01]  /*01f0*/  STL.64 [R1], R2 ;  /* 0x0000000201007387 */ /* 0x0007e20000100a00 */
[----:B--2---:R-:W2:Y:S01]  /*0200*/  LDC.64 R8, c[0x4][R8] ;  /* 0x0100000008087b82 */ /* 0x004ea20000000a00 */
[----:B------:R-:W1:Y:S02]  /*0210*/  LDCU.64 UR4, c[0x4][0x10] ;  /* 0x01000200ff0477ac */ /* 0x000e640008000a00 */
[----:B0-----:R3:W-:Y:S01]  /*0220*/  STL [R1+0x8], R0 ;  /* 0x0000080001007387 */ /* 0x0017e20000100800 */
[----:B-1----:R-:W-:Y:S02]  /*0230*/  IMAD.U32 R4, RZ, RZ, UR4 ;  /* 0x00000004ff047e24 */ /* 0x002fe4000f8e00ff */
[----:B---3--:R-:W-:-:S07]  /*0240*/  IMAD.U32 R5, RZ, RZ, UR5 ;  /* 0x00000005ff057e24 */ /* 0x008fce000f8e00ff */
[----:B------:R-:W-:-:S07]  /*0250*/  LEPC R20, `(.L_x_2) ;  /* 0x000000001014794e */ /* 0x000fce0000000000 */
[----:B--2---:R-:W-:Y:S05]  /*0260*/  CALL.ABS.NOINC R8 ;  /* 0x0000000008007343 */ /* 0x004fea0003c00000 */
.L_x_2:
[----:B------:R-:W-:Y:S05]  /*0270*/  EXIT ;  /* 0x000000000000794d */ /* 0x000fea0003800000 */
.L_x_3:
[----:B------:R-:W-:-:S00]  /*0280*/  BRA `(.L_x_3) ;  /* 0xfffffffc00fc7947 */ /* 0x000fc0000383ffff */
[----:B------:R-:W-:-:S00]  /*0290*/  NOP ;  /* 0x0000000000007918 */ /* 0x000fc00000000000 */
        /* <DEDUP_REMOVED lines=14> */
.L_x_14:


//--------------------- .text._Z9sync_warpPi      --------------------------
	.section	.text._Z9sync_warpPi,"ax",@progbits
	.align	128
        .global         _Z9sync_warpPi
        .type           _Z9sync_warpPi,@function
        .size           _Z9sync_warpPi,(.L_x_15 - _Z9sync_warpPi)
        .other          _Z9sync_warpPi,@"STO_CUDA_ENTRY STV_DEFAULT"
_Z9sync_warpPi:
.text._Z9sync_warpPi:
[----:B------:R-:W0:Y:S01]  /*0000*/  LDC R1, c[0x0][0x37c] ;  /* 0x0000df00ff017b82 */ /* 0x000e220000000800 */
[----:B------:R-:W1:Y:S07]  /*0010*/  S2R R5, SR_TID.X ;  /* 0x0000000000057919 */ /* 0x000e6e0000002100 */
[----:B------:R-:W2:Y:S01]  /*0020*/  S2UR UR7, SR_CgaCtaId ;  /* 0x00000000000779c3 */ /* 0x000ea20000008800 */
[----:B------:R-:W3:Y:S01]  /*0030*/  LDCU UR8, c[0x0][0x2fc] ;  /* 0x00005f80ff0877ac */ /* 0x000ee20008000800 */
[----:B0-----:R-:W-:Y:S01]  /*0040*/  VIADD R1, R1, 0xfffffff0 ;  /* 0xfffffff001017836 */ /* 0x001fe20000000000 */
[----:B------:R-:W0:Y:S01]  /*0050*/  S2R R2, SR_CTAID.X ;  /* 0x0000000000027919 */ /* 0x000e220000002500 */
[----:B------:R-:W-:Y:S01]  /*0060*/  BSSY.RECONVERGENT B0, `(.L_x_4) ;  /* 0x0000024000007945 */ /* 0x000fe20003800200 */
[----:B------:R-:W0:Y:S01]  /*0070*/  LDCU UR4, c[0x0][0x360] ;  /* 0x00006c00ff0477ac */ /* 0x000e220008000800 */
[----:B------:R-:W-:Y:S01]  /*0080*/  UMOV UR6, 0x400 ;  /* 0x0000040000067882 */ /* 0x000fe20000000000 */
[----:B------:R-:W4:Y:S01]  /*0090*/  LDCU UR5, c[0x0][0x2f8] ;  /* 0x00005f00ff0577ac */ /* 0x000f220008000800 */
[----:B--2---:R-:W-:Y:S01]  /*00a0*/  ULEA UR9, UR7, UR6, 0x18 ;  /* 0x0000000607097291 */ /* 0x004fe2000f8ec0ff */
[----:B----4-:R-:W-:-:S02]  /*00b0*/  IADD3 R6, P3, PT, R1, UR5, RZ ;  /* 0x0000000501067c10 */ /* 0x010fc4000ff7e0ff */
[C---:B-1----:R-:W-:Y:S02]  /*00c0*/  ISETP.NE.AND P0, PT, R5.reuse, RZ, PT ;  /* 0x000000ff0500720c */ /* 0x042fe40003f05270 */
[----:B------:R-:W-:Y:S01]  /*00d0*/  LOP3.LUT P1, R0, R5, 0x1f, RZ, 0xc0, !PT ;  /* 0x0000001f05007812 */ /* 0x000fe2000782c0ff */
[----:B---3--:R-:W-:Y:S02]  /*00e0*/  IMAD.X R7, RZ, RZ, UR8, P3 ;  /* 0x00000008ff077e24 */ /* 0x008fe400098e06ff */
[----:B0-----:R-:W-:Y:S01]  /*00f0*/  IMAD R2, R2, UR4, R5 ;  /* 0x0000000402027c24 */ /* 0x001fe2000f8e0205 */
[----:B------:R-:W-:Y:S01]  /*0100*/  UIADD3 UR4, UPT, UPT, UR6, 0x8, URZ ;  /* 0x0000000806047890 */ /* 0x000fe2000fffe0ff */
[----:B------:R-:W-:-:S03]  /*0110*/  ISETP.NE.AND P2, PT, R0, RZ, PT ;  /* 0x000000ff0000720c */ /* 0x000fc60003f45270 */
[----:B------:R-:W-:Y:S01]  /*0120*/  SHF.R.S32.HI R3, RZ, 0x1f, R2 ;  /* 0x0000001fff037819 */ /* 0x000fe20000011402 */
[----:B------:R-:W-:Y:S02]  /*0130*/  ULEA UR4, UR7, UR4, 0x18 ;  /* 0x0000000407047291 */ /* 0x000fe4000f8ec0ff */
[----:B------:R-:W-:Y:S01]  /*0140*/  @!P0 STS [UR9+0x10], RZ ;  /* 0x000010ffff008988 */ /* 0x000fe20008000809 */
[----:B------:R-:W-:-:S04]  /*0150*/  LEA.HI R3, R3, R2, RZ, 0x5 ;  /* 0x0000000203037211 */ /* 0x000fc800078f28ff */
[----:B------:R-:W-:-:S04]  /*0160*/  SHF.R.S32.HI R3, RZ, 0x5, R3 ;  /* 0x00000005ff037819 */ /* 0x000fc80000011403 */
[C---:B------:R-:W-:Y:S01]  /*0170*/  LEA R5, R3.reuse, UR9, 0x2 ;  /* 0x0000000903057c11 */ /* 0x040fe2000f8e10ff */
[----:B------:R-:W-:Y:S01]  /*0180*/  BAR.SYNC.DEFER_BLOCKING 0x0 ;  /* 0x0000000000007b1d */ /* 0x000fe20000010000 */
[----:B------:R-:W-:-:S05]  /*0190*/  LEA R0, R3, UR4, 0x2 ;  /* 0x0000000403007c11 */ /* 0x000fca000f8e10ff */
[----:B------:R0:W-:Y:S04]  /*01a0*/  @!P1 STS [R5], R2 ;  /* 0x0000000205009388 */ /* 0x0001e80000000800 */
[----:B------:R0:W-:Y:S01]  /*01b0*/  @!P1 STS [R0], RZ ;  /* 0x000000ff00009388 */ /* 0x0001e20000000800 */
[----:B------:R-:W-:-:S03]  /*01c0*/  NOP ;  /* 0x0000000000007918 */ /* 0x000fc60000000000 */
[----:B------:R0:W-:Y:S01]  /*01d0*/  ATOMS.POPC.INC.32 RZ, [R0+URZ] ;  /* 0x0000000000ff7f8c */ /* 0x0001e2000d8000ff */
[----:B------:R-:W-:Y:S01]  /*01e0*/  NOP ;  /* 0x0000000000007918 */ /* 0x000fe20000000000 */
[----:B------:R-:W-:Y:S05]  /*01f0*/  @P2 BRA `(.L_x_5) ;  /* 0x0000000000282947 */ /* 0x000fea0003800000 */
[----:B0-----:R-:W0:Y:S01]  /*0200*/  LDS R0, [R0] ;  /* 0x0000000000007984 */ /* 0x001e220000000800 */
[----:B------:R-:W-:Y:S02]  /*0210*/  VOTEU.ANY UR4, UPT, PT ;  /* 0x0000000000047886 */ /* 0x000fe400038e0100 */
[----:B------:R-:W-:Y:S01]  /*0220*/  UFLO.U32 UR5, UR4 ;  /* 0x00000004000572bd */ /* 0x000fe200080e0000 */
[----:B------:R-:W1:Y:S01]  /*0230*/  S2R R4, SR_LANEID ;  /* 0x0000000000047919 */ /* 0x000e620000000000 */
[----:B------:R-:W-:-:S04]  /*0240*/  UIADD3 UR4, UPT, UPT, UR6, 0x10, URZ ;  /* 0x0000001006047890 */ /* 0x000fc8000fffe0ff */
[----:B------:R-:W-:Y:S01]  /*0250*/  ULEA UR4, UR7, UR4, 0x18 ;  /* 0x0000000407047291 */ /* 0x000fe2000f8ec0ff */
[----:B-1----:R-:W-:Y:S01]  /*0260*/  ISETP.EQ.U32.AND P1, PT, R4, UR5, PT ;  /* 0x0000000504007c0c */ /* 0x002fe2000bf22070 */
[----:B0-----:R-:W0:Y:S02]  /*0270*/  REDUX.SUM UR8, R0 ;  /* 0x00000000000873c4 */ /* 0x001e24000000c000 */
[----:B0-----:R-:W-:-:S10]  /*0280*/  IMAD.U32 R4, RZ, RZ, UR8 ;  /* 0x00000008ff047e24 */ /* 0x001fd4000f8e00ff */
[----:B------:R1:W-:Y:S02]  /*0290*/  @P1 ATOMS.ADD RZ, [UR4], R4 ;  /* 0x00000004ffff198c */ /* 0x0003e40008000004 */
.L_x_5:
[----:B------:R-:W-:Y:S05]  /*02a0*/  BSYNC.RECONVERGENT B0 ;  /* 0x0000000000007941 */ /* 0x000fea0003800200 */
.L_x_4:
[----:B------:R-:W-:Y:S01]  /*02b0*/  BAR.SYNC.DEFER_BLOCKING 0x0 ;  /* 0x0000000000007b1d */ /* 0x000fe20000010000 */
[----:B------:R-:W-:-:S05]  /*02c0*/  MOV R8, 0x0 ;  /* 0x0000000000087802 */ /* 0x000fca0000000f00 */
[----:B------:R-:W-:Y:S01]  /*02d0*/  BSSY.RECONVERGENT B0, `(.L_x_6) ;  /* 0x0000007000007945 */ /* 0x000fe20003800200 */
[----:B0-----:R0:W2:Y:S03]  /*02e0*/  LDS R0, [R5] ;  /* 0x0000000005007984 */ /* 0x0010a60000000800 */
[----:B------:R-:W-:Y:S05]  /*02f0*/  @P0 BRA `(.L_x_7) ;  /* 0x0000000000100947 */ /* 0x000fea0003800000 */
[----:B------:R-:W3:Y:S01]  /*0300*/  LDS R9, [UR9+0x10] ;  /* 0x00001009ff097984 */ /* 0x000ee20008000800 */
[----:B01----:R-:W3:Y:S01]  /*0310*/  LDC.64 R4, c[0x0][0x380] ;  /* 0x0000e000ff047b82 */ /* 0x003ee20000000a00 */
[----:B------:R-:W3:Y:S02]  /*0320*/  LDCU.64 UR4, c[0x0][0x358] ;  /* 0x00006b00ff0477ac */ /* 0x000ee40008000a00 */
[----:B---3--:R3:W-:Y:S02]  /*0330*/  REDG.E.ADD.STRONG.GPU desc[UR4][R4.64], R9 ;  /* 0x000000090400798e */ /* 0x0087e4000c12e104 */
.L_x_7:
[----:B------:R-:W-:Y:S05]  /*0340*/  BSYNC.RECONVERGENT B0 ;  /* 0x0000000000007941 */ /* 0x000fea0003800200 */
.L_x_6:
[----:B------:R4:W-:Y:S01]  /*0350*/  STL.64 [R1], R2 ;  /* 0x0000000201007387 */ /* 0x0009e20000100a00 */
[----:B---3--:R-:W3:Y:S01]  /*0360*/  LDC.64 R8, c[0x4][R8] ;  /* 0x0100000008087b82 */ /* 0x008ee20000000a00 */
[----:B------:R-:W1:Y:S02]  /*0370*/  LDCU.64 UR4, c[0x4][0x8] ;  /* 0x01000100ff0477ac */ /* 0x000e640008000a00 */
[----:B--2---:R4:W-:Y:S01]  /*0380*/  STL [R1+0x8], R0 ;  /* 0x0000080001007387 */ /* 0x0049e20000100800 */
[----:B-1----:R-:W-:Y:S02]  /*0390*/  IMAD.U32 R4, RZ, RZ, UR4 ;  /* 0x00000004ff047e24 */ /* 0x002fe4000f8e00ff */
[----:B0---4-:R-:W-:-:S07]  /*03a0*/  IMAD.U32 R5, RZ, RZ, UR5 ;  /* 0x00000005ff057e24 */ /* 0x011fce000f8e00ff */
[----:B------:R-:W-:-:S07]  /*03b0*/  LEPC R20, `(.L_x_8) ;  /* 0x000000001014794e */ /* 0x000fce0000000000 */
[----:B---3--:R-:W-:Y:S05]  /*03c0*/  CALL.ABS.NOINC R8 ;  /* 0x0000000008007343 */ /* 0x008fea0003c00000 */
.L_x_8:
[----:B------:R-:W-:Y:S05]  /*03d0*/  EXIT ;  /* 0x000000000000794d */ /* 0x000fea0003800000 */
.L_x_9:
        /* <DEDUP_REMOVED lines=10> */
.L_x_15:


//--------------------- .text._Z9sync_evenPiS_    --------------------------
	.section	.text._Z9sync_evenPiS_,"ax",@progbits
	.align	128
        .global         _Z9sync_evenPiS_
        .type           _Z9sync_evenPiS_,@function
        .size           _Z9sync_evenPiS_,(.L_x_16 - _Z9sync_evenPiS_)
        .other          _Z9sync_evenPiS_,@"STO_CUDA_ENTRY STV_DEFAULT"
_Z9sync_evenPiS_:
.text._Z9sync_evenPiS_:
[----:B------:R-:W-:Y:S01]  /*0000*/  LDC R1, c[0x0][0x37c] ;  /* 0x0000df00ff017b82 */ /* 0x000fe20000000800 */
[----:B------:R-:W0:Y:S01]  /*0010*/  S2R R0, SR_TID.X ;  /* 0x0000000000007919 */ /* 0x000e220000002100 */
[----:B------:R-:W1:Y:S01]  /*0020*/  LDCU.64 UR6, c[0x0][0x358] ;  /* 0x00006b00ff0677ac */ /* 0x000e620008000a00 */
[----:B------:R-:W-:Y:S01]  /*0030*/  BSSY.RECONVERGENT B0, `(.L_x_10) ;  /* 0x0000017000007945 */ /* 0x000fe20003800200 */
[----:B0-----:R-:W-:-:S04]  /*0040*/  LOP3.LUT R0, R0, 0x1, RZ, 0xc0, !PT ;  /* 0x0000000100007812 */ /* 0x001fc800078ec0ff */
[----:B------:R-:W-:-:S13]  /*0050*/  ISETP.NE.U32.AND P0, PT, R0, 0x1, PT ;  /* 0x000000010000780c */ /* 0x000fda0003f05070 */
[----:B-1----:R-:W-:Y:S05]  /*0060*/  @!P0 BRA `(.L_x_11) ;  /* 0x0000000000308947 */ /* 0x002fea0003800000 */
[----:B------:R-:W0:Y:S01]  /*0070*/  S2R R0, SR_LANEID ;  /* 0x0000000000007919 */ /* 0x000e220000000000 */
[----:B------:R-:W1:Y:S01]  /*0080*/  LDC.64 R2, c[0x0][0x380] ;  /* 0x0000e000ff027b82 */ /* 0x000e620000000a00 */
[----:B------:R-:W-:Y:S02]  /*0090*/  VOTEU.ANY UR4, UPT, PT ;  /* 0x0000000000047886 */ /* 0x000fe400038e0100 */
[----:B------:R-:W-:Y:S02]  /*00a0*/  UFLO.U32 UR5, UR4 ;  /* 0x00000004000572bd */ /* 0x000fe400080e0000 */
[----:B------:R-:W1:Y:S04]  /*00b0*/  POPC R5, UR4 ;  /* 0x0000000400057d09 */ /* 0x000e680008000000 */
[----:B0-----:R-:W-:-:S13]  /*00c0*/  ISETP.EQ.U32.AND P0, PT, R0, UR5, PT ;  /* 0x0000000500007c0c */ /* 0x001fda000bf02070 */
[----:B-1----:R1:W-:Y:S01]  /*00d0*/  @P0 REDG.E.ADD.STRONG.GPU desc[UR6][R2.64], R5 ;  /* 0x000000050200098e */ /* 0x0023e2000c12e106 */
[----:B------:R-:W0:Y:S01]  /*00e0*/  S2UR UR5, SR_CgaCtaId ;  /* 0x00000000000579c3 */ /* 0x000e220000008800 */
[----:B------:R-:W-:Y:S02]  /*00f0*/  UMOV UR4, 0x400 ;  /* 0x0000040000047882 */ /* 0x000fe40000000000 */
[----:B0-----:R-:W-:-:S09]  /*0100*/  ULEA UR4, UR5, UR4, 0x18 ;  /* 0x0000000405047291 */ /* 0x001fd2000f8ec0ff */
[----:B------:R-:W-:Y:S01]  /*0110*/  ATOMS.POPC.INC.32 RZ, [UR4] ;  /* 0x00000000ffff7f8c */ /* 0x000fe2000d800004 */
[----:B-1----:R-:W-:Y:S05]  /*0120*/  BRA `(.L_x_12) ;  /* 0x00000000001c7947 */ /* 0x002fea0003800000 */
.L_x_11:
[----:B------:R-:W0:Y:S01]  /*0130*/  S2R R0, SR_LANEID ;  /* 0x0000000000007919 */ /* 0x000e220000000000 */
[----:B------:R-:W1:Y:S01]  /*0140*/  LDC.64 R2, c[0x0][0x388] ;  /* 0x0000e200ff027b82 */ /* 0x000e620000000a00 */
[----:B------:R-:W-:Y:S02]  /*0150*/  VOTEU.ANY UR4, UPT, PT ;  /* 0x0000000000047886 */ /* 0x000fe400038e0100 */
[----:B------:R-:W-:Y:S02]  /*0160*/  UFLO.U32 UR5, UR4 ;  /* 0x00000004000572bd */ /* 0x000fe400080e0000 */
[----:B------:R-:W1:Y:S04]  /*0170*/  POPC R5, UR4 ;  /* 0x0000000400057d09 */ /* 0x000e680008000000 */
[----:B0-----:R-:W-:-:S13]  /*0180*/  ISETP.EQ.U32.AND P0, PT, R0, UR5, PT ;  /* 0x0000000500007c0c */ /* 0x001fda000bf02070 */
[----:B-1----:R0:W-:Y:S02]  /*0190*/  @P0 REDG.E.ADD.STRONG.GPU desc[UR6][R2.64], R5 ;  /* 0x000000050200098e */ /* 0x0021e4000c12e106 */
.L_x_12:
[----:B------:R-:W-:Y:S05]  /*01a0*/  BSYNC.RECONVERGENT B0 ;  /* 0x0000000000007941 */ /* 0x000fea0003800200 */
.L_x_10:
[----:B------:R-:W-:Y:S06]  /*01b0*/  BAR.SYNC.DEFER_BLOCKING 0x0 ;  /* 0x0000000000007b1d */ /* 0x000fec0000010000 */
[----:B------:R-:W-:Y:S05]  /*01c0*/  EXIT ;  /* 0x000000000000794d */ /* 0x000fea0003800000 */
.L_x_13:
        /* <DEDUP_REMOVED lines=11> */
.L_x_16:


//--------------------- .nv.global.init           --------------------------
	.section	.nv.global.init,"aw",@progbits
.nv.global.init:
	.type		$str,@object
	.size		$str,($str$1 - $str)
$str:
        /*0000*/ 	.byte	0x54, 0x68, 0x72, 0x65, 0x61, 0x64, 0x20, 0x25, 0x64, 0x20, 0x69, 0x6e, 0x20, 0x77, 0x61, 0x72
        /*0010*/ 	.byte	0x70, 0x20, 0x25, 0x64, 0x2c, 0x20, 0x6d, 0x61, 0x73, 0x74, 0x65, 0x72, 0x20, 0x74, 0x68, 0x72
        /*0020*/ 	.byte	0x65, 0x61, 0x64, 0x20, 0x69, 0x73, 0x20, 0x25, 0x64, 0x0a, 0x00
	.type		$str$1,@object
	.size		$str$1,(.L_1 - $str$1)
$str$1:
        /*002b*/ 	.byte	0x54, 0x68, 0x72, 0x65, 0x61, 0x64, 0x20, 0x25, 0x64, 0x20, 0x69, 0x6e, 0x20, 0x62, 0x6c, 0x6f
        /*003b*/ 	.byte	0x63, 0x6b, 0x20, 0x25, 0x64, 0x2c, 0x20, 0x6d, 0x61, 0x73, 0x74, 0x65, 0x72, 0x20, 0x74, 0x68
        /*004b*/ 	.byte	0x72, 0x65, 0x61, 0x64, 0x20, 0x69, 0x73, 0x20, 0x25, 0x64, 0x0a, 0x00
.L_1:


//--------------------- .nv.shared._Z10sync_blockPi --------------------------
	.section	.nv.shared._Z10sync_blockPi,"aw",@nobits
	.sectionflags	@""
	.align	4
.nv.shared._Z10sync_blockPi:
	.zero		1036


//--------------------- .nv.shared.reserved.0     --------------------------
	.section	.nv.shared.reserved.0,"aw",@nobits
	.weak		__nv_reservedSMEM_offset_0_alias
	.size		__nv_reservedSMEM_offset_0_alias, 0, 64
	.other		__nv_reservedSMEM_offset_0_alias,@"STO_CUDA_RESERVED_SHARED STV_DEFAULT"
__nv_reservedSMEM_offset_0_alias:
	.zero		0
	.zero		64


//--------------------- .nv.shared._Z9sync_warpPi --------------------------
	.section	.nv.shared._Z9sync_warpPi,"aw",@nobits
	.sectionflags	@""
	.align	4
.nv.shared._Z9sync_warpPi:
	.zero		1044


//--------------------- .nv.shared._Z9sync_evenPiS_ --------------------------
	.section	.nv.shared._Z9sync_evenPiS_,"aw",@nobits
	.sectionflags	@""
	.align	4
.nv.shared._Z9sync_evenPiS_:
	.zero		1028


//--------------------- .nv.constant0._Z10sync_blockPi --------------------------
	.section	.nv.constant0._Z10sync_blockPi,"a",@progbits
	.sectionflags	@""
	.align	4
.nv.constant0._Z10sync_blockPi:
	.zero		904


//--------------------- .nv.constant0._Z9sync_warpPi --------------------------
	.section	.nv.constant0._Z9sync_warpPi,"a",@progbits
	.sectionflags	@""
	.align	4
.nv.constant0._Z9sync_warpPi:
	.zero		904


//--------------------- .nv.constant0._Z9sync_evenPiS_ --------------------------
	.section	.nv.constant0._Z9sync_evenPiS_,"a",@progbits
	.sectionflags	@""
	.align	4
.nv.constant0._Z9sync_evenPiS_:
	.zero		912


//--------------------- SYMBOLS --------------------------

	.type		.nv.reservedSmem.offset0,@object
	.size		.nv.reservedSmem.offset0,0x4
	.type		.nv.reservedSmem.cap,@object
	.size		.nv.reservedSmem.cap,0x4
	.type		vprintf,@function
